//
// Generated by NVIDIA NVVM Compiler
//
// Compiler Build ID: CL-36424714
// Cuda compilation tools, release 13.0, V13.0.88
// Based on NVVM 20.0.0
//

.version 9.0
.target sm_100
.address_size 64

	// .globl	_Z25LogMatVecKernelPacked4bitPKiPKaPffiii
.extern .shared .align 16 .b8 sdata[];

.visible .entry _Z25LogMatVecKernelPacked4bitPKiPKaPffiii(
	.param .u64 .ptr .align 1 _Z25LogMatVecKernelPacked4bitPKiPKaPffiii_param_0,
	.param .u64 .ptr .align 1 _Z25LogMatVecKernelPacked4bitPKiPKaPffiii_param_1,
	.param .u64 .ptr .align 1 _Z25LogMatVecKernelPacked4bitPKiPKaPffiii_param_2,
	.param .f32 _Z25LogMatVecKernelPacked4bitPKiPKaPffiii_param_3,
	.param .u32 _Z25LogMatVecKernelPacked4bitPKiPKaPffiii_param_4,
	.param .u32 _Z25LogMatVecKernelPacked4bitPKiPKaPffiii_param_5,
	.param .u32 _Z25LogMatVecKernelPacked4bitPKiPKaPffiii_param_6
)
{
	.reg .pred 	%p<53>;
	.reg .b16 	%rs<19>;
	.reg .b32 	%r<108>;
	.reg .b32 	%f<4>;
	.reg .b64 	%rd<107>;

	ld.param.u64 	%rd50, [_Z25LogMatVecKernelPacked4bitPKiPKaPffiii_param_0];
	ld.param.u64 	%rd51, [_Z25LogMatVecKernelPacked4bitPKiPKaPffiii_param_1];
	ld.param.u64 	%rd49, [_Z25LogMatVecKernelPacked4bitPKiPKaPffiii_param_2];
	ld.param.f32 	%f1, [_Z25LogMatVecKernelPacked4bitPKiPKaPffiii_param_3];
	ld.param.u32 	%r34, [_Z25LogMatVecKernelPacked4bitPKiPKaPffiii_param_4];
	ld.param.u32 	%r35, [_Z25LogMatVecKernelPacked4bitPKiPKaPffiii_param_5];
	ld.param.u32 	%r36, [_Z25LogMatVecKernelPacked4bitPKiPKaPffiii_param_6];
	cvta.to.global.u64 	%rd1, %rd50;
	cvta.to.global.u64 	%rd2, %rd51;
	mov.u32 	%r1, %ctaid.x;
	setp.ge.s32 	%p1, %r1, %r36;
	@%p1 bra 	$L__BB0_60;
	shr.u32 	%r37, %r35, 31;
	add.s32 	%r38, %r35, %r37;
	shr.s32 	%r2, %r38, 1;
	mov.u32 	%r3, %tid.x;
	setp.ge.s32 	%p2, %r3, %r2;
	mov.b64 	%rd96, 0;
	@%p2 bra 	$L__BB0_54;
	mul.lo.s32 	%r4, %r2, %r1;
	add.s32 	%r5, %r34, -1;
	mov.u32 	%r6, %ntid.x;
	add.s32 	%r7, %r3, %r6;
	max.u32 	%r39, %r2, %r7;
	setp.lt.u32 	%p3, %r7, %r2;
	selp.u32 	%r40, 1, 0, %p3;
	add.s32 	%r41, %r7, %r40;
	sub.s32 	%r42, %r39, %r41;
	div.u32 	%r43, %r42, %r6;
	add.s32 	%r8, %r43, %r40;
	setp.eq.s32 	%p4, %r8, 0;
	mov.b64 	%rd96, 0;
	mov.u32 	%r106, %r3;
	@%p4 bra 	$L__BB0_37;
	add.s32 	%r44, %r8, 1;
	shl.b32 	%r104, %r7, 1;
	shl.b32 	%r103, %r3, 1;
	add.s32 	%r102, %r3, %r4;
	and.b32  	%r45, %r44, -2;
	neg.s32 	%r101, %r45;
	mov.b64 	%rd96, 0;
	mov.u32 	%r106, %r3;
$L__BB0_4:
	cvt.s64.s32 	%rd56, %r102;
	add.s64 	%rd4, %rd2, %rd56;
	ld.global.nc.u8 	%rs7, [%rd4];
	cvt.s16.s8 	%rs1, %rs7;
	setp.lt.u16 	%p5, %rs1, 16;
	mul.wide.u32 	%rd57, %r103, 4;
	add.s64 	%rd58, %rd1, %rd57;
	ld.global.nc.u32 	%r46, [%rd58];
	cvt.s64.s32 	%rd5, %r46;
	ld.global.nc.u32 	%r47, [%rd58+4];
	cvt.s64.s32 	%rd6, %r47;
	@%p5 bra 	$L__BB0_12;
	cvt.u32.u64 	%r48, %rd5;
	shr.u16 	%rs8, %rs1, 4;
	setp.gt.s16 	%p6, %rs1, -1;
	and.b16  	%rs9, %rs8, 7;
	cvt.u32.u16 	%r49, %rs9;
	selp.b32 	%r50, %r5, %r34, %p6;
	add.s32 	%r18, %r50, %r49;
	setp.eq.s32 	%p7, %r48, 0;
	@%p7 bra 	$L__BB0_12;
	setp.lt.s32 	%p8, %r18, 0;
	@%p8 bra 	$L__BB0_8;
	setp.lt.u32 	%p10, %r18, 64;
	shl.b64 	%rd59, %rd5, %r18;
	selp.b64 	%rd93, %rd59, 0, %p10;
	bra.uni 	$L__BB0_11;
$L__BB0_8:
	setp.lt.u32 	%p9, %r18, -63;
	@%p9 bra 	$L__BB0_10;
	neg.s32 	%r53, %r18;
	shr.s64 	%rd93, %rd5, %r53;
	bra.uni 	$L__BB0_11;
$L__BB0_10:
	shr.s32 	%r52, %r48, 31;
	cvt.s64.s32 	%rd93, %r52;
$L__BB0_11:
	neg.s64 	%rd60, %rd93;
	selp.b64 	%rd61, %rd93, %rd60, %p6;
	add.s64 	%rd96, %rd61, %rd96;
$L__BB0_12:
	and.b16  	%rs10, %rs1, 15;
	setp.eq.s16 	%p12, %rs10, 0;
	@%p12 bra 	$L__BB0_20;
	cvt.u32.u64 	%r54, %rd6;
	cvt.u32.u16 	%r55, %rs1;
	and.b16  	%rs2, %rs1, 8;
	setp.eq.s16 	%p13, %rs2, 0;
	and.b32  	%r56, %r55, 7;
	selp.b32 	%r57, %r5, %r34, %p13;
	add.s32 	%r19, %r57, %r56;
	setp.eq.s32 	%p14, %r54, 0;
	@%p14 bra 	$L__BB0_20;
	setp.lt.s32 	%p15, %r19, 0;
	@%p15 bra 	$L__BB0_16;
	setp.lt.u32 	%p17, %r19, 64;
	shl.b64 	%rd62, %rd6, %r19;
	selp.b64 	%rd95, %rd62, 0, %p17;
	bra.uni 	$L__BB0_19;
$L__BB0_16:
	setp.lt.u32 	%p16, %r19, -63;
	@%p16 bra 	$L__BB0_18;
	neg.s32 	%r60, %r19;
	shr.s64 	%rd95, %rd6, %r60;
	bra.uni 	$L__BB0_19;
$L__BB0_18:
	shr.s32 	%r59, %r54, 31;
	cvt.s64.s32 	%rd95, %r59;
$L__BB0_19:
	neg.s64 	%rd63, %rd95;
	selp.b64 	%rd64, %rd95, %rd63, %p13;
	add.s64 	%rd96, %rd64, %rd96;
$L__BB0_20:
	cvt.u64.u32 	%rd65, %r6;
	add.s64 	%rd66, %rd4, %rd65;
	ld.global.nc.u8 	%rs11, [%rd66];
	cvt.s16.s8 	%rs3, %rs11;
	setp.lt.u16 	%p19, %rs3, 16;
	mul.wide.u32 	%rd67, %r104, 4;
	add.s64 	%rd68, %rd1, %rd67;
	ld.global.nc.u32 	%r61, [%rd68];
	cvt.s64.s32 	%rd19, %r61;
	ld.global.nc.u32 	%r62, [%rd68+4];
	cvt.s64.s32 	%rd20, %r62;
	@%p19 bra 	$L__BB0_28;
	cvt.u32.u64 	%r63, %rd19;
	shr.u16 	%rs12, %rs3, 4;
	setp.gt.s16 	%p20, %rs3, -1;
	and.b16  	%rs13, %rs12, 7;
	cvt.u32.u16 	%r64, %rs13;
	selp.b32 	%r65, %r5, %r34, %p20;
	add.s32 	%r20, %r65, %r64;
	setp.eq.s32 	%p21, %r63, 0;
	@%p21 bra 	$L__BB0_28;
	setp.gt.s32 	%p22, %r20, -1;
	@%p22 bra 	$L__BB0_26;
	setp.gt.u32 	%p23, %r20, -64;
	@%p23 bra 	$L__BB0_25;
	shr.s32 	%r67, %r63, 31;
	cvt.s64.s32 	%rd97, %r67;
	bra.uni 	$L__BB0_27;
$L__BB0_25:
	neg.s32 	%r68, %r20;
	shr.s64 	%rd97, %rd19, %r68;
	bra.uni 	$L__BB0_27;
$L__BB0_26:
	setp.lt.u32 	%p24, %r20, 64;
	shl.b64 	%rd69, %rd19, %r20;
	selp.b64 	%rd97, %rd69, 0, %p24;
$L__BB0_27:
	neg.s64 	%rd70, %rd97;
	selp.b64 	%rd71, %rd97, %rd70, %p20;
	add.s64 	%rd96, %rd71, %rd96;
$L__BB0_28:
	and.b16  	%rs14, %rs3, 15;
	setp.eq.s16 	%p26, %rs14, 0;
	@%p26 bra 	$L__BB0_36;
	cvt.u32.u64 	%r69, %rd20;
	cvt.u32.u16 	%r70, %rs3;
	and.b16  	%rs4, %rs3, 8;
	setp.eq.s16 	%p27, %rs4, 0;
	and.b32  	%r71, %r70, 7;
	selp.b32 	%r72, %r5, %r34, %p27;
	add.s32 	%r21, %r72, %r71;
	setp.eq.s32 	%p28, %r69, 0;
	@%p28 bra 	$L__BB0_36;
	setp.gt.s32 	%p29, %r21, -1;
	@%p29 bra 	$L__BB0_34;
	setp.gt.u32 	%p30, %r21, -64;
	@%p30 bra 	$L__BB0_33;
	shr.s32 	%r74, %r69, 31;
	cvt.s64.s32 	%rd99, %r74;
	bra.uni 	$L__BB0_35;
$L__BB0_33:
	neg.s32 	%r75, %r21;
	shr.s64 	%rd99, %rd20, %r75;
	bra.uni 	$L__BB0_35;
$L__BB0_34:
	setp.lt.u32 	%p31, %r21, 64;
	shl.b64 	%rd72, %rd20, %r21;
	selp.b64 	%rd99, %rd72, 0, %p31;
$L__BB0_35:
	setp.eq.s16 	%p32, %rs4, 0;
	neg.s64 	%rd73, %rd99;
	selp.b64 	%rd74, %rd99, %rd73, %p32;
	add.s64 	%rd96, %rd74, %rd96;
$L__BB0_36:
	add.s32 	%r76, %r106, %r6;
	add.s32 	%r106, %r76, %r6;
	shl.b32 	%r77, %r6, 2;
	add.s32 	%r104, %r104, %r77;
	add.s32 	%r103, %r103, %r77;
	shl.b32 	%r78, %r6, 1;
	add.s32 	%r102, %r102, %r78;
	add.s32 	%r101, %r101, 2;
	setp.ne.s32 	%p33, %r101, 0;
	@%p33 bra 	$L__BB0_4;
$L__BB0_37:
	and.b32  	%r79, %r8, 1;
	setp.eq.b32 	%p34, %r79, 1;
	@%p34 bra 	$L__BB0_54;
	add.s32 	%r80, %r106, %r4;
	shl.b32 	%r81, %r106, 1;
	cvt.s64.s32 	%rd75, %r80;
	add.s64 	%rd76, %rd2, %rd75;
	ld.global.nc.u8 	%rs15, [%rd76];
	cvt.s16.s8 	%rs5, %rs15;
	setp.lt.u16 	%p35, %rs5, 16;
	mul.wide.u32 	%rd77, %r81, 4;
	add.s64 	%rd78, %rd1, %rd77;
	ld.global.nc.u32 	%r82, [%rd78];
	cvt.s64.s32 	%rd35, %r82;
	ld.global.nc.u32 	%r83, [%rd78+4];
	cvt.s64.s32 	%rd36, %r83;
	@%p35 bra 	$L__BB0_46;
	cvt.u32.u64 	%r84, %rd35;
	shr.u16 	%rs16, %rs5, 4;
	setp.gt.s16 	%p36, %rs5, -1;
	and.b16  	%rs17, %rs16, 7;
	cvt.u32.u16 	%r85, %rs17;
	selp.b32 	%r86, %r5, %r34, %p36;
	add.s32 	%r28, %r86, %r85;
	setp.eq.s32 	%p37, %r84, 0;
	@%p37 bra 	$L__BB0_46;
	setp.gt.s32 	%p38, %r28, -1;
	@%p38 bra 	$L__BB0_44;
	setp.gt.u32 	%p39, %r28, -64;
	@%p39 bra 	$L__BB0_43;
	shr.s32 	%r88, %r84, 31;
	cvt.s64.s32 	%rd103, %r88;
	bra.uni 	$L__BB0_45;
$L__BB0_43:
	neg.s32 	%r89, %r28;
	shr.s64 	%rd103, %rd35, %r89;
	bra.uni 	$L__BB0_45;
$L__BB0_44:
	setp.lt.u32 	%p40, %r28, 64;
	shl.b64 	%rd79, %rd35, %r28;
	selp.b64 	%rd103, %rd79, 0, %p40;
$L__BB0_45:
	setp.gt.s16 	%p41, %rs5, -1;
	neg.s64 	%rd80, %rd103;
	selp.b64 	%rd81, %rd103, %rd80, %p41;
	add.s64 	%rd96, %rd81, %rd96;
$L__BB0_46:
	and.b16  	%rs18, %rs5, 15;
	setp.eq.s16 	%p42, %rs18, 0;
	@%p42 bra 	$L__BB0_54;
	cvt.u32.u64 	%r90, %rd36;
	cvt.u32.u16 	%r91, %rs5;
	and.b16  	%rs6, %rs5, 8;
	setp.eq.s16 	%p43, %rs6, 0;
	and.b32  	%r92, %r91, 7;
	selp.b32 	%r93, %r5, %r34, %p43;
	add.s32 	%r29, %r93, %r92;
	setp.eq.s32 	%p44, %r90, 0;
	@%p44 bra 	$L__BB0_54;
	setp.gt.s32 	%p45, %r29, -1;
	@%p45 bra 	$L__BB0_52;
	setp.gt.u32 	%p46, %r29, -64;
	@%p46 bra 	$L__BB0_51;
	shr.s32 	%r95, %r90, 31;
	cvt.s64.s32 	%rd105, %r95;
	bra.uni 	$L__BB0_53;
$L__BB0_51:
	neg.s32 	%r96, %r29;
	shr.s64 	%rd105, %rd36, %r96;
	bra.uni 	$L__BB0_53;
$L__BB0_52:
	setp.lt.u32 	%p47, %r29, 64;
	shl.b64 	%rd82, %rd36, %r29;
	selp.b64 	%rd105, %rd82, 0, %p47;
$L__BB0_53:
	setp.eq.s16 	%p48, %rs6, 0;
	neg.s64 	%rd83, %rd105;
	selp.b64 	%rd84, %rd105, %rd83, %p48;
	add.s64 	%rd96, %rd84, %rd96;
$L__BB0_54:
	shl.b32 	%r97, %r3, 3;
	mov.u32 	%r98, sdata;
	add.s32 	%r30, %r98, %r97;
	st.shared.u64 	[%r30], %rd96;
	bar.sync 	0;
	mov.u32 	%r107, %ntid.x;
	setp.lt.u32 	%p49, %r107, 2;
	@%p49 bra 	$L__BB0_58;
$L__BB0_55:
	shr.u32 	%r33, %r107, 1;
	setp.ge.u32 	%p50, %r3, %r33;
	@%p50 bra 	$L__BB0_57;
	shl.b32 	%r99, %r33, 3;
	add.s32 	%r100, %r30, %r99;
	ld.shared.u64 	%rd85, [%r100];
	ld.shared.u64 	%rd86, [%r30];
	add.s64 	%rd87, %rd86, %rd85;
	st.shared.u64 	[%r30], %rd87;
$L__BB0_57:
	bar.sync 	0;
	setp.gt.u32 	%p51, %r107, 3;
	mov.u32 	%r107, %r33;
	@%p51 bra 	$L__BB0_55;
$L__BB0_58:
	setp.ne.s32 	%p52, %r3, 0;
	@%p52 bra 	$L__BB0_60;
	ld.shared.u64 	%rd88, [sdata];
	cvt.rn.f32.s64 	%f2, %rd88;
	mul.f32 	%f3, %f1, %f2;
	cvta.to.global.u64 	%rd89, %rd49;
	mul.wide.u32 	%rd90, %r1, 4;
	add.s64 	%rd91, %rd89, %rd90;
	st.global.f32 	[%rd91], %f3;
$L__BB0_60:
	ret;

}


// ===== COMPILED SASS (sm_100) =====

	.target	sm_100

	.elftype	@"ET_EXEC"


//--------------------- .note.nv.tkinfo           --------------------------
	.section	.note.nv.tkinfo,"",@"SHT_NOTE"
	.sectionflags	@"SHF_NOTE_NV_TKINFO"
	.tkinfo
        /*0018*/ 	.word	0x00000002
        /*0030*/ 	.string	""
        /*0030*/ 	.string	"ptxas"
        /*0030*/ 	.string	"Cuda compilation tools, release 13.0, V13.0.88"
        /*0030*/ 	.string	"Build cuda_13.0.r13.0/compiler.36424714_0"
        /*0030*/ 	.string	"-arch sm_100 -m 64 "



//--------------------- .note.nv.cuinfo           --------------------------
	.section	.note.nv.cuinfo,"",@"SHT_NOTE"
	.sectionflags	@"SHF_NOTE_NV_CUINFO"
        /*0018*/ 	.short	0x0002
        /*001a*/ 	.short	0x0064
        /*001c*/ 	.short	0x0082
	.zero		2


//--------------------- .nv.info                  --------------------------
	.section	.nv.info,"",@"SHT_CUDA_INFO"
	.align	4


	//----- nvinfo : EIATTR_REGCOUNT
	.align		4
        /*0000*/ 	.byte	0x04, 0x2f
        /*0002*/ 	.short	(.L_1 - .L_0)
	.align		4
.L_0:
        /*0004*/ 	.word	index@(_Z25LogMatVecKernelPacked4bitPKiPKaPffiii)
        /*0008*/ 	.word	0x0000001c


	//----- nvinfo : EIATTR_FRAME_SIZE
	.align		4
.L_1:
        /*000c*/ 	.byte	0x04, 0x11
        /*000e*/ 	.short	(.L_3 - .L_2)
	.align		4
.L_2:
        /*0010*/ 	.word	index@(_Z25LogMatVecKernelPacked4bitPKiPKaPffiii)
        /*0014*/ 	.word	0x00000000


	//----- nvinfo : EIATTR_MIN_STACK_SIZE
	.align		4
.L_3:
        /*0018*/ 	.byte	0x04, 0x12
        /*001a*/ 	.short	(.L_5 - .L_4)
	.align		4
.L_4:
        /*001c*/ 	.word	index@(_Z25LogMatVecKernelPacked4bitPKiPKaPffiii)
        /*0020*/ 	.word	0x00000000
.L_5:


//--------------------- .nv.compat                --------------------------
	.section	.nv.compat,"",@"SHT_CUDA_COMPAT_INFO"
	.align	4
        /*0000*/ 	.byte	0x02, 0x09, 0x00, 0x00, 0x02, 0x02, 0x01, 0x00, 0x02, 0x05, 0x05, 0x00, 0x03, 0x07, 0x01, 0x01
        /*0010*/ 	.byte	0x02, 0x03, 0x00, 0x00, 0x02, 0x06, 0x01, 0x00, 0x04, 0x0b, 0x08, 0x00, 0x09, 0x00, 0x00, 0x00
        /*0020*/ 	.byte	0x00, 0x00, 0x00, 0x00


//--------------------- .nv.info._Z25LogMatVecKernelPacked4bitPKiPKaPffiii --------------------------
	.section	.nv.info._Z25LogMatVecKernelPacked4bitPKiPKaPffiii,"",@"SHT_CUDA_INFO"
	.sectionflags	@""
	.align	4


	//----- nvinfo : EIATTR_CUDA_API_VERSION
	.align		4
        /*0000*/ 	.byte	0x04, 0x37
        /*0002*/ 	.short	(.L_7 - .L_6)
.L_6:
        /*0004*/ 	.word	0x00000082


	//----- nvinfo : EIATTR_KPARAM_INFO
	.align		4
.L_7:
        /*0008*/ 	.byte	0x04, 0x17
        /*000a*/ 	.short	(.L_9 - .L_8)
.L_8:
        /*000c*/ 	.word	0x00000000
        /*0010*/ 	.short	0x0006
        /*0012*/ 	.short	0x0024
        /*0014*/ 	.byte	0x00, 0xf0, 0x11, 0x00


	//----- nvinfo : EIATTR_KPARAM_INFO
	.align		4
.L_9:
        /*0018*/ 	.byte	0x04, 0x17
        /*001a*/ 	.short	(.L_11 - .L_10)
.L_10:
        /*001c*/ 	.word	0x00000000
        /*0020*/ 	.short	0x0005
        /*0022*/ 	.short	0x0020
        /*0024*/ 	.byte	0x00, 0xf0, 0x11, 0x00


	//----- nvinfo : EIATTR_KPARAM_INFO
	.align		4
.L_11:
        /*0028*/ 	.byte	0x04, 0x17
        /*002a*/ 	.short	(.L_13 - .L_12)
.L_12:
        /*002c*/ 	.word	0x00000000
        /*0030*/ 	.short	0x0004
        /*0032*/ 	.short	0x001c
        /*0034*/ 	.byte	0x00, 0xf0, 0x11, 0x00


	//----- nvinfo : EIATTR_KPARAM_INFO
	.align		4
.L_13:
        /*0038*/ 	.byte	0x04, 0x17
        /*003a*/ 	.short	(.L_15 - .L_14)
.L_14:
        /*003c*/ 	.word	0x00000000
        /*0040*/ 	.short	0x0003
        /*0042*/ 	.short	0x0018
        /*0044*/ 	.byte	0x00, 0xf0, 0x11, 0x00


	//----- nvinfo : EIATTR_KPARAM_INFO
	.align		4
.L_15:
        /*0048*/ 	.byte	0x04, 0x17
        /*004a*/ 	.short	(.L_17 - .L_16)
.L_16:
        /*004c*/ 	.word	0x00000000
        /*0050*/ 	.short	0x0002
        /*0052*/ 	.short	0x0010
        /*0054*/ 	.byte	0x00, 0xf5, 0x21, 0x00


	//----- nvinfo : EIATTR_KPARAM_INFO
	.align		4
.L_17:
        /*0058*/ 	.byte	0x04, 0x17
        /*005a*/ 	.short	(.L_19 - .L_18)
.L_18:
        /*005c*/ 	.word	0x00000000
        /*0060*/ 	.short	0x0001
        /*0062*/ 	.short	0x0008
        /*0064*/ 	.byte	0x00, 0xf5, 0x21, 0x00


	//----- nvinfo : EIATTR_KPARAM_INFO
	.align		4
.L_19:
        /*0068*/ 	.byte	0x04, 0x17
        /*006a*/ 	.short	(.L_21 - .L_20)
.L_20:
        /*006c*/ 	.word	0x00000000
        /*0070*/ 	.short	0x0000
        /*0072*/ 	.short	0x0000
        /*0074*/ 	.byte	0x00, 0xf5, 0x21, 0x00


	//----- nvinfo : EIATTR_SPARSE_MMA_MASK
	.align		4
.L_21:
        /*0078*/ 	.byte	0x03, 0x50
        /*007a*/ 	.short	0x0000


	//----- nvinfo : EIATTR_MAXREG_COUNT
	.align		4
        /*007c*/ 	.byte	0x03, 0x1b
        /*007e*/ 	.short	0x00ff


	//----- nvinfo : EIATTR_NUM_BARRIERS
	.align		4
        /*0080*/ 	.byte	0x02, 0x4c
        /*0082*/ 	.byte	0x01
	.zero		1


	//----- nvinfo : EIATTR_MERCURY_ISA_VERSION
	.align		4
        /*0084*/ 	.byte	0x03, 0x5f
        /*0086*/ 	.short	0x0101


	//----- nvinfo : EIATTR_VRC_CTA_INIT_COUNT
	.align		4
        /*0088*/ 	.byte	0x02, 0x4a
	.zero		1
	.zero		1


	//----- nvinfo : EIATTR_EXIT_INSTR_OFFSETS
	.align		4
        /*008c*/ 	.byte	0x04, 0x1c
        /*008e*/ 	.short	(.L_23 - .L_22)


	//   ....[0]....
.L_22:
        /*0090*/ 	.word	0x00000040


	//   ....[1]....
        /*0094*/ 	.word	0x00001490


	//   ....[2]....
        /*0098*/ 	.word	0x00001540


	//----- nvinfo : EIATTR_CRS_STACK_SIZE
	.align		4
.L_23:
        /*009c*/ 	.byte	0x04, 0x1e
        /*009e*/ 	.short	(.L_25 - .L_24)
.L_24:
        /*00a0*/ 	.word	0x00000000


	//----- nvinfo : EIATTR_CBANK_PARAM_SIZE
	.align		4
.L_25:
        /*00a4*/ 	.byte	0x03, 0x19
        /*00a6*/ 	.short	0x0028


	//----- nvinfo : EIATTR_PARAM_CBANK
	.align		4
        /*00a8*/ 	.byte	0x04, 0x0a
        /*00aa*/ 	.short	(.L_27 - .L_26)
	.align		4
.L_26:
        /*00ac*/ 	.word	index@(.nv.constant0._Z25LogMatVecKernelPacked4bitPKiPKaPffiii)
        /*00b0*/ 	.short	0x0380
        /*00b2*/ 	.short	0x0028


	//----- nvinfo : EIATTR_SW_WAR
	.align		4
.L_27:
        /*00b4*/ 	.byte	0x04, 0x36
        /*00b6*/ 	.short	(.L_29 - .L_28)
.L_28:
        /*00b8*/ 	.word	0x00000008
.L_29:


//--------------------- .nv.callgraph             --------------------------
	.section	.nv.callgraph,"",@"SHT_CUDA_CALLGRAPH"
	.align	4
	.sectionentsize	8
	.align		4
        /*0000*/ 	.word	0x00000000
	.align		4
        /*0004*/ 	.word	0xffffffff
	.align		4
        /*0008*/ 	.word	0x00000000
	.align		4
        /*000c*/ 	.word	0xfffffffe
	.align		4
        /*0010*/ 	.word	0x00000000
	.align		4
        /*0014*/ 	.word	0xfffffffd
	.align		4
        /*0018*/ 	.word	0x00000000
	.align		4
        /*001c*/ 	.word	0xfffffffc


//--------------------- .text._Z25LogMatVecKernelPacked4bitPKiPKaPffiii --------------------------
	.section	.text._Z25LogMatVecKernelPacked4bitPKiPKaPffiii,"ax",@progbits
	.align	128
        .global         _Z25LogMatVecKernelPacked4bitPKiPKaPffiii
        .type           _Z25LogMatVecKernelPacked4bitPKiPKaPffiii,@function
        .size           _Z25LogMatVecKernelPacked4bitPKiPKaPffiii,(.L_x_34 - _Z25LogMatVecKernelPacked4bitPKiPKaPffiii)
        .other          _Z25LogMatVecKernelPacked4bitPKiPKaPffiii,@"STO_CUDA_ENTRY STV_DEFAULT"
_Z25LogMatVecKernelPacked4bitPKiPKaPffiii:
.text._Z25LogMatVecKernelPacked4bitPKiPKaPffiii:
[----:B------:R-:W-:Y:S01]  /*0000*/  LDC R1, c[0x0][0x37c] ;  /* 0x0000df00ff017b82 */ /* 0x000fe20000000800 */
[----:B------:R-:W0:Y:S01]  /*0010*/  S2R R11, SR_CTAID.X ;  /* 0x00000000000b7919 */ /* 0x000e220000002500 */
[----:B------:R-:W0:Y:S02]  /*0020*/  LDCU UR4, c[0x0][0x3a4] ;  /* 0x00007480ff0477ac */ /* 0x000e240008000800 */
[----:B0-----:R-:W-:-:S13]  /*0030*/  ISETP.GE.AND P0, PT, R11, UR4, PT ;  /* 0x000000040b007c0c */ /* 0x001fda000bf06270 */
[----:B------:R-:W-:Y:S05]  /*0040*/  @P0 EXIT ;  /* 0x000000000000094d */ /* 0x000fea0003800000 */
[----:B------:R-:W0:Y:S01]  /*0050*/  S2R R10, SR_TID.X ;  /* 0x00000000000a7919 */ /* 0x000e220000002100 */
[----:B------:R-:W1:Y:S01]  /*0060*/  LDCU UR4, c[0x0][0x3a0] ;  /* 0x00007400ff0477ac */ /* 0x000e620008000800 */
[----:B------:R-:W-:Y:S01]  /*0070*/  BSSY.RECONVERGENT B1, `(.L_x_0) ;  /* 0x0000129000017945 */ /* 0x000fe20003800200 */
[----:B------:R-:W-:Y:S01]  /*0080*/  IMAD.MOV.U32 R16, RZ, RZ, RZ ;  /* 0x000000ffff107224 */ /* 0x000fe200078e00ff */
[----:B------:R-:W2:Y:S01]  /*0090*/  LDCU.64 UR8, c[0x0][0x358] ;  /* 0x00006b00ff0877ac */ /* 0x000ea20008000a00 */
[----:B------:R-:W-:Y:S01]  /*00a0*/  IMAD.MOV.U32 R12, RZ, RZ, RZ ;  /* 0x000000ffff0c7224 */ /* 0x000fe200078e00ff */
[----:B------:R-:W3:Y:S01]  /*00b0*/  LDCU UR5, c[0x0][0x39c] ;  /* 0x00007380ff0577ac */ /* 0x000ee20008000800 */
[----:B------:R-:W4:Y:S01]  /*00c0*/  LDCU.64 UR6, c[0x0][0x388] ;  /* 0x00007100ff0677ac */ /* 0x000f220008000a00 */
[----:B-1----:R-:W-:-:S04]  /*00d0*/  ULEA.HI UR4, UR4, UR4, URZ, 0x1 ;  /* 0x0000000404047291 */ /* 0x002fc8000f8f08ff */
[----:B------:R-:W-:-:S06]  /*00e0*/  USHF.R.S32.HI UR4, URZ, 0x1, UR4 ;  /* 0x00000001ff047899 */ /* 0x000fcc0008011404 */
[----:B0-----:R-:W-:-:S13]  /*00f0*/  ISETP.GE.AND P0, PT, R10, UR4, PT ;  /* 0x000000040a007c0c */ /* 0x001fda000bf06270 */
[----:B--234-:R-:W-:Y:S05]  /*0100*/  @P0 BRA `(.L_x_1) ;  /* 0x00000010007c0947 */ /* 0x01cfea0003800000 */
[----:B------:R-:W0:Y:S01]  /*0110*/  LDC R19, c[0x0][0x360] ;  /* 0x0000d800ff137b82 */ /* 0x000e220000000800 */
[----:B------:R-:W-:Y:S01]  /*0120*/  BSSY.RECONVERGENT B0, `(.L_x_2) ;  /* 0x00000c9000007945 */ /* 0x000fe20003800200 */
[----:B------:R-:W-:Y:S02]  /*0130*/  IMAD R9, R11, UR4, RZ ;  /* 0x000000040b097c24 */ /* 0x000fe4000f8e02ff */
[----:B------:R-:W-:Y:S02]  /*0140*/  IMAD.MOV.U32 R16, RZ, RZ, RZ ;  /* 0x000000ffff107224 */ /* 0x000fe400078e00ff */
[----:B------:R-:W-:Y:S02]  /*0150*/  IMAD.MOV.U32 R12, RZ, RZ, RZ ;  /* 0x000000ffff0c7224 */ /* 0x000fe400078e00ff */
[----:B------:R-:W-:Y:S01]  /*0160*/  IMAD.MOV.U32 R8, RZ, RZ, R10 ;  /* 0x000000ffff087224 */ /* 0x000fe200078e000a */
[----:B0-----:R-:W0:Y:S01]  /*0170*/  I2F.U32.RP R4, R19 ;  /* 0x0000001300047306 */ /* 0x001e220000209000 */
[----:B------:R-:W-:Y:S01]  /*0180*/  IMAD.IADD R17, R10, 0x1, R19 ;  /* 0x000000010a117824 */ /* 0x000fe200078e0213 */
[----:B------:R-:W-:-:S04]  /*0190*/  ISETP.NE.U32.AND P2, PT, R19, RZ, PT ;  /* 0x000000ff1300720c */ /* 0x000fc80003f45070 */
[C---:B------:R-:W-:Y:S02]  /*01a0*/  ISETP.GE.U32.AND P0, PT, R17.reuse, UR4, PT ;  /* 0x0000000411007c0c */ /* 0x040fe4000bf06070 */
[----:B------:R-:W-:Y:S02]  /*01b0*/  VIMNMX.U32 R0, PT, PT, R17, UR4, !PT ;  /* 0x0000000411007c48 */ /* 0x000fe4000ffe0000 */
[----:B------:R-:W-:-:S04]  /*01c0*/  SEL R18, RZ, 0x1, P0 ;  /* 0x00000001ff127807 */ /* 0x000fc80000000000 */
[----:B------:R-:W-:Y:S01]  /*01d0*/  IADD3 R0, PT, PT, R0, -R17, -R18 ;  /* 0x8000001100007210 */ /* 0x000fe20007ffe812 */
[----:B0-----:R-:W0:Y:S02]  /*01e0*/  MUFU.RCP R4, R4 ;  /* 0x0000000400047308 */ /* 0x001e240000001000 */
[----:B0-----:R-:W-:-:S06]  /*01f0*/  VIADD R2, R4, 0xffffffe ;  /* 0x0ffffffe04027836 */ /* 0x001fcc0000000000 */
[----:B------:R0:W1:Y:S02]  /*0200*/  F2I.FTZ.U32.TRUNC.NTZ R3, R2 ;  /* 0x0000000200037305 */ /* 0x000064000021f000 */
[----:B0-----:R-:W-:Y:S02]  /*0210*/  IMAD.MOV.U32 R2, RZ, RZ, RZ ;  /* 0x000000ffff027224 */ /* 0x001fe400078e00ff */
[----:B-1----:R-:W-:-:S04]  /*0220*/  IMAD.MOV R6, RZ, RZ, -R3 ;  /* 0x000000ffff067224 */ /* 0x002fc800078e0a03 */
[----:B------:R-:W-:-:S04]  /*0230*/  IMAD R5, R6, R19, RZ ;  /* 0x0000001306057224 */ /* 0x000fc800078e02ff */
[----:B------:R-:W-:-:S06]  /*0240*/  IMAD.HI.U32 R3, R3, R5, R2 ;  /* 0x0000000503037227 */ /* 0x000fcc00078e0002 */
[----:B------:R-:W-:-:S04]  /*0250*/  IMAD.HI.U32 R3, R3, R0, RZ ;  /* 0x0000000003037227 */ /* 0x000fc800078e00ff */
[----:B------:R-:W-:-:S04]  /*0260*/  IMAD.MOV R2, RZ, RZ, -R3 ;  /* 0x000000ffff027224 */ /* 0x000fc800078e0a03 */
[----:B------:R-:W-:-:S05]  /*0270*/  IMAD R0, R19, R2, R0 ;  /* 0x0000000213007224 */ /* 0x000fca00078e0200 */
[----:B------:R-:W-:-:S13]  /*0280*/  ISETP.GE.U32.AND P0, PT, R0, R19, PT ;  /* 0x000000130000720c */ /* 0x000fda0003f06070 */
[----:B------:R-:W-:Y:S02]  /*0290*/  @P0 IMAD.IADD R0, R0, 0x1, -R19 ;  /* 0x0000000100000824 */ /* 0x000fe400078e0a13 */
[----:B------:R-:W-:-:S03]  /*02a0*/  @P0 VIADD R3, R3, 0x1 ;  /* 0x0000000103030836 */ /* 0x000fc60000000000 */
[-C--:B------:R-:W-:Y:S02]  /*02b0*/  ISETP.GE.U32.AND P1, PT, R0, R19.reuse, PT ;  /* 0x000000130000720c */ /* 0x080fe40003f26070 */
[----:B------:R-:W0:Y:S11]  /*02c0*/  LDC R0, c[0x0][0x39c] ;  /* 0x0000e700ff007b82 */ /* 0x000e360000000800 */
[----:B------:R-:W-:Y:S01]  /*02d0*/  @P1 VIADD R3, R3, 0x1 ;  /* 0x0000000103031836 */ /* 0x000fe20000000000 */
[----:B------:R-:W-:-:S05]  /*02e0*/  @!P2 LOP3.LUT R3, RZ, R19, RZ, 0x33, !PT ;  /* 0x00000013ff03a212 */ /* 0x000fca00078e33ff */
[----:B------:R-:W-:-:S05]  /*02f0*/  IMAD.IADD R18, R18, 0x1, R3 ;  /* 0x0000000112127824 */ /* 0x000fca00078e0203 */
[----:B------:R-:W-:Y:S01]  /*0300*/  ISETP.NE.AND P0, PT, R18, RZ, PT ;  /* 0x000000ff1200720c */ /* 0x000fe20003f05270 */
[----:B0-----:R-:W-:-:S12]  /*0310*/  VIADD R0, R0, 0xffffffff ;  /* 0xffffffff00007836 */ /* 0x001fd80000000000 */
[----:B------:R-:W-:Y:S05]  /*0320*/  @!P0 BRA `(.L_x_3) ;  /* 0x0000000800a08947 */ /* 0x000fea0003800000 */
[----:B------:R-:W-:Y:S02]  /*0330*/  VIADD R2, R18, 0x1 ;  /* 0x0000000112027836 */ /* 0x000fe40000000000 */
[----:B------:R-:W-:Y:S02]  /*0340*/  IMAD.SHL.U32 R17, R17, 0x2, RZ ;  /* 0x0000000211117824 */ /* 0x000fe400078e00ff */
[----:B------:R-:W-:Y:S01]  /*0350*/  IMAD.SHL.U32 R15, R10, 0x2, RZ ;  /* 0x000000020a0f7824 */ /* 0x000fe200078e00ff */
[----:B------:R-:W-:Y:S01]  /*0360*/  LOP3.LUT R2, R2, 0xfffffffe, RZ, 0xc0, !PT ;  /* 0xfffffffe02027812 */ /* 0x000fe200078ec0ff */
[----:B------:R-:W-:Y:S02]  /*0370*/  IMAD.IADD R14, R9, 0x1, R10 ;  /* 0x00000001090e7824 */ /* 0x000fe400078e020a */
[----:B------:R-:W-:Y:S02]  /*0380*/  IMAD.MOV.U32 R16, RZ, RZ, RZ ;  /* 0x000000ffff107224 */ /* 0x000fe400078e00ff */
[----:B------:R-:W-:-:S02]  /*0390*/  IMAD.MOV.U32 R12, RZ, RZ, RZ ;  /* 0x000000ffff0c7224 */ /* 0x000fc400078e00ff */
[----:B------:R-:W-:Y:S02]  /*03a0*/  IMAD.MOV.U32 R8, RZ, RZ, R10 ;  /* 0x000000ffff087224 */ /* 0x000fe400078e000a */
[----:B------:R-:W-:-:S07]  /*03b0*/  IMAD.MOV R13, RZ, RZ, -R2 ;  /* 0x000000ffff0d7224 */ /* 0x000fce00078e0a02 */
.L_x_22:
[C---:B------:R-:W-:Y:S01]  /*03c0*/  IADD3 R4, P0, PT, R14.reuse, UR6, RZ ;  /* 0x000000060e047c10 */ /* 0x040fe2000ff1e0ff */
[----:B------:R-:W0:Y:S03]  /*03d0*/  LDC.64 R2, c[0x0][0x380] ;  /* 0x0000e000ff027b82 */ /* 0x000e260000000a00 */
[----:B------:R-:W-:-:S05]  /*03e0*/  LEA.HI.X.SX32 R5, R14, UR7, 0x1, P0 ;  /* 0x000000070e057c11 */ /* 0x000fca00080f0eff */
[----:B------:R-:W2:Y:S01]  /*03f0*/  LDG.E.U8.CONSTANT R23, desc[UR8][R4.64] ;  /* 0x0000000804177981 */ /* 0x000ea2000c1e9100 */
[----:B0-----:R-:W-:-:S05]  /*0400*/  IMAD.WIDE.U32 R6, R15, 0x4, R2 ;  /* 0x000000040f067825 */ /* 0x001fca00078e0002 */
[----:B------:R-:W3:Y:S01]  /*0410*/  LDG.E.CONSTANT R21, desc[UR8][R6.64+0x4] ;  /* 0x0000040806157981 */ /* 0x000ee2000c1e9900 */
[----:B------:R-:W-:Y:S01]  /*0420*/  BSSY.RECONVERGENT B2, `(.L_x_4) ;  /* 0x0000025000027945 */ /* 0x000fe20003800200 */
[----:B--2---:R-:W-:-:S04]  /*0430*/  PRMT R22, R23, 0x8880, RZ ;  /* 0x0000888017167816 */ /* 0x004fc800000000ff */
[----:B------:R-:W-:-:S04]  /*0440*/  PRMT R22, R22, 0x7710, RZ ;  /* 0x0000771016167816 */ /* 0x000fc800000000ff */
[----:B------:R-:W-:Y:S02]  /*0450*/  ISETP.GE.U32.AND P0, PT, R22, 0x10, PT ;  /* 0x000000101600780c */ /* 0x000fe40003f06070 */
[----:B---3--:R-:W-:-:S11]  /*0460*/  SHF.R.S32.HI R20, RZ, 0x1f, R21 ;  /* 0x0000001fff147819 */ /* 0x008fd60000011415 */
[----:B------:R-:W-:Y:S05]  /*0470*/  @!P0 BRA `(.L_x_5) ;  /* 0x00000000007c8947 */ /* 0x000fea0003800000 */
[----:B------:R-:W2:Y:S01]  /*0480*/  LDG.E.CONSTANT R6, desc[UR8][R6.64] ;  /* 0x0000000806067981 */ /* 0x000ea2000c1e9900 */
[----:B------:R-:W-:Y:S02]  /*0490*/  PRMT R24, R23, 0x8880, RZ ;  /* 0x0000888017187816 */ /* 0x000fe400000000ff */
[----:B------:R-:W-:Y:S02]  /*04a0*/  SHF.R.U32.HI R23, RZ, 0x4, R22 ;  /* 0x00000004ff177819 */ /* 0x000fe40000011616 */
[----:B------:R-:W-:Y:S02]  /*04b0*/  ISETP.GT.AND P0, PT, R24, -0x1, PT ;  /* 0xffffffff1800780c */ /* 0x000fe40003f04270 */
[----:B------:R-:W-:Y:S02]  /*04c0*/  LOP3.LUT R23, R23, 0x7, RZ, 0xc0, !PT ;  /* 0x0000000717177812 */ /* 0x000fe400078ec0ff */
[----:B------:R-:W-:-:S05]  /*04d0*/  SEL R24, R0, UR5, P0 ;  /* 0x0000000500187c07 */ /* 0x000fca0008000000 */
[----:B------:R-:W-:Y:S01]  /*04e0*/  IMAD.IADD R25, R23, 0x1, R24 ;  /* 0x0000000117197824 */ /* 0x000fe200078e0218 */
[----:B--2---:R-:W-:-:S13]  /*04f0*/  ISETP.NE.AND P1, PT, R6, RZ, PT ;  /* 0x000000ff0600720c */ /* 0x004fda0003f25270 */
[----:B------:R-:W-:Y:S05]  /*0500*/  @!P1 BRA `(.L_x_5) ;  /* 0x0000000000589947 */ /* 0x000fea0003800000 */
[----:B------:R-:W-:Y:S01]  /*0510*/  ISETP.GE.AND P1, PT, R25, RZ, PT ;  /* 0x000000ff1900720c */ /* 0x000fe20003f26270 */
[----:B------:R-:W-:Y:S01]  /*0520*/  BSSY.RECONVERGENT B3, `(.L_x_6) ;  /* 0x000000e000037945 */ /* 0x000fe20003800200 */
[----:B------:R-:W-:-:S11]  /*0530*/  SHF.R.S32.HI R24, RZ, 0x1f, R6 ;  /* 0x0000001fff187819 */ /* 0x000fd60000011406 */
[----:B------:R-:W-:Y:S02]  /*0540*/  @P1 ISETP.GE.U32.AND P2, PT, R25, 0x40, PT ;  /* 0x000000401900180c */ /* 0x000fe40003f46070 */
[CC--:B------:R-:W-:Y:S02]  /*0550*/  @P1 SHF.L.U32 R7, R6.reuse, R25.reuse, RZ ;  /* 0x0000001906071219 */ /* 0x0c0fe400000006ff */
[----:B------:R-:W-:Y:S02]  /*0560*/  @P1 SHF.L.U64.HI R23, R6, R25, R24 ;  /* 0x0000001906171219 */ /* 0x000fe40000010218 */
[----:B------:R-:W-:Y:S02]  /*0570*/  @P1 SEL R7, R7, RZ, !P2 ;  /* 0x000000ff07071207 */ /* 0x000fe40005000000 */
[----:B------:R-:W-:Y:S01]  /*0580*/  @P1 SEL R23, R23, RZ, !P2 ;  /* 0x000000ff17171207 */ /* 0x000fe20005000000 */
[----:B------:R-:W-:Y:S06]  /*0590*/  @P1 BRA `(.L_x_7) ;  /* 0x0000000000181947 */ /* 0x000fec0003800000 */
[----:B------:R-:W-:-:S13]  /*05a0*/  ISETP.GE.U32.AND P1, PT, R25, -0x3f, PT ;  /* 0xffffffc11900780c */ /* 0x000fda0003f26070 */
[----:B------:R-:W-:-:S05]  /*05b0*/  @P1 IMAD.MOV R23, RZ, RZ, -R25 ;  /* 0x000000ffff171224 */ /* 0x000fca00078e0a19 */
[-C--:B------:R-:W-:Y:S02]  /*05c0*/  @P1 SHF.R.S64 R7, R6, R23.reuse, R24 ;  /* 0x0000001706071219 */ /* 0x080fe40000001018 */
[----:B------:R-:W-:Y:S02]  /*05d0*/  @!P1 SHF.R.S32.HI R7, RZ, 0x1f, R6 ;  /* 0x0000001fff079819 */ /* 0x000fe40000011406 */
[----:B------:R-:W-:Y:S02]  /*05e0*/  @P1 SHF.R.S32.HI R23, RZ, R23, R24 ;  /* 0x00000017ff171219 */ /* 0x000fe40000011418 */
[----:B------:R-:W-:-:S07]  /*05f0*/  @!P1 SHF.R.S32.HI R23, RZ, 0x1f, R7 ;  /* 0x0000001fff179819 */ /* 0x000fce0000011407 */
.L_x_7:
[----:B------:R-:W-:Y:S05]  /*0600*/  BSYNC.RECONVERGENT B3 ;  /* 0x0000000000037941 */ /* 0x000fea0003800200 */
.L_x_6:
[----:B------:R-:W-:-:S04]  /*0610*/  IADD3 R6, P1, PT, RZ, -R7, RZ ;  /* 0x80000007ff067210 */ /* 0x000fc80007f3e0ff */
[----:B------:R-:W-:Y:S01]  /*0620*/  SEL R7, R7, R6, P0 ;  /* 0x0000000607077207 */ /* 0x000fe20000000000 */
[----:B------:R-:W-:-:S03]  /*0630*/  IMAD.X R6, RZ, RZ, ~R23, P1 ;  /* 0x000000ffff067224 */ /* 0x000fc600008e0e17 */
[----:B------:R-:W-:Y:S02]  /*0640*/  IADD3 R16, P1, PT, R7, R16, RZ ;  /* 0x0000001007107210 */ /* 0x000fe40007f3e0ff */
[----:B------:R-:W-:-:S05]  /*0650*/  SEL R7, R23, R6, P0 ;  /* 0x0000000617077207 */ /* 0x000fca0000000000 */
[----:B------:R-:W-:-:S07]  /*0660*/  IMAD.X R12, R7, 0x1, R12, P1 ;  /* 0x00000001070c7824 */ /* 0x000fce00008e060c */
.L_x_5:
[----:B------:R-:W-:Y:S05]  /*0670*/  BSYNC.RECONVERGENT B2 ;  /* 0x0000000000027941 */ /* 0x000fea0003800200 */
.L_x_4:
[----:B------:R-:W-:Y:S01]  /*0680*/  LOP3.LUT P0, RZ, R22, 0xf, RZ, 0xc0, !PT ;  /* 0x0000000f16ff7812 */ /* 0x000fe2000780c0ff */
[----:B------:R-:W-:-:S12]  /*0690*/  BSSY.RECONVERGENT B2, `(.L_x_8) ;  /* 0x000001d000027945 */ /* 0x000fd80003800200 */
[----:B------:R-:W-:Y:S05]  /*06a0*/  @!P0 BRA `(.L_x_9) ;  /* 0x00000000006c8947 */ /* 0x000fea0003800000 */
[----:B------:R-:W-:Y:S02]  /*06b0*/  ISETP.NE.AND P1, PT, R21, RZ, PT ;  /* 0x000000ff1500720c */ /* 0x000fe40003f25270 */
[C---:B------:R-:W-:Y:S02]  /*06c0*/  LOP3.LUT P0, RZ, R22.reuse, 0x8, RZ, 0xc0, !PT ;  /* 0x0000000816ff7812 */ /* 0x040fe4000780c0ff */
[----:B------:R-:W-:Y:S02]  /*06d0*/  LOP3.LUT R22, R22, 0x7, RZ, 0xc0, !PT ;  /* 0x0000000716167812 */ /* 0x000fe400078ec0ff */
[----:B------:R-:W-:-:S05]  /*06e0*/  SEL R7, R0, UR5, !P0 ;  /* 0x0000000500077c07 */ /* 0x000fca000c000000 */
[----:B------:R-:W-:Y:S02]  /*06f0*/  IMAD.IADD R22, R22, 0x1, R7 ;  /* 0x0000000116167824 */ /* 0x000fe400078e0207 */
[----:B------:R-:W-:Y:S05]  /*0700*/  @!P1 BRA `(.L_x_9) ;  /* 0x0000000000549947 */ /* 0x000fea0003800000 */
[----:B------:R-:W-:Y:S01]  /*0710*/  ISETP.GE.AND P1, PT, R22, RZ, PT ;  /* 0x000000ff1600720c */ /* 0x000fe20003f26270 */
[----:B------:R-:W-:-:S12]  /*0720*/  BSSY.RECONVERGENT B3, `(.L_x_10) ;  /* 0x000000d000037945 */ /* 0x000fd80003800200 */
        /* <DEDUP_REMOVED lines=8> */
[-CC-:B------:R-:W-:Y:S02]  /*07b0*/  @P1 SHF.R.S64 R7, R21, R23.reuse, R20.reuse ;  /* 0x0000001715071219 */ /* 0x180fe40000001014 */
[----:B------:R-:W-:Y:S02]  /*07c0*/  @!P1 SHF.R.S32.HI R7, RZ, 0x1f, R21 ;  /* 0x0000001fff079819 */ /* 0x000fe40000011415 */
[----:B------:R-:W-:Y:S02]  /*07d0*/  @P1 SHF.R.S32.HI R6, RZ, R23, R20 ;  /* 0x00000017ff061219 */ /* 0x000fe40000011414 */
[----:B------:R-:W-:-:S07]  /*07e0*/  @!P1 SHF.R.S32.HI R6, RZ, 0x1f, R7 ;  /* 0x0000001fff069819 */ /* 0x000fce0000011407 */
.L_x_11:
[----:B------:R-:W-:Y:S05]  /*07f0*/  BSYNC.RECONVERGENT B3 ;  /* 0x0000000000037941 */ /* 0x000fea0003800200 */
.L_x_10:
[----:B------:R-:W-:-:S04]  /*0800*/  IADD3 R20, P1, PT, RZ, -R7, RZ ;  /* 0x80000007ff147210 */ /* 0x000fc80007f3e0ff */
[----:B------:R-:W-:Y:S01]  /*0810*/  SEL R7, R7, R20, !P0 ;  /* 0x0000001407077207 */ /* 0x000fe20004000000 */
[----:B------:R-:W-:-:S03]  /*0820*/  IMAD.X R21, RZ, RZ, ~R6, P1 ;  /* 0x000000ffff157224 */ /* 0x000fc600008e0e06 */
[----:B------:R-:W-:Y:S02]  /*0830*/  IADD3 R16, P1, PT, R7, R16, RZ ;  /* 0x0000001007107210 */ /* 0x000fe40007f3e0ff */
[----:B------:R-:W-:-:S05]  /*0840*/  SEL R7, R6, R21, !P0 ;  /* 0x0000001506077207 */ /* 0x000fca0004000000 */
[----:B------:R-:W-:-:S07]  /*0850*/  IMAD.X R12, R7, 0x1, R12, P1 ;  /* 0x00000001070c7824 */ /* 0x000fce00008e060c */
.L_x_9:
[----:B------:R-:W-:Y:S05]  /*0860*/  BSYNC.RECONVERGENT B2 ;  /* 0x0000000000027941 */ /* 0x000fea0003800200 */
.L_x_8:
[----:B------:R-:W-:-:S05]  /*0870*/  IADD3 R4, P0, PT, R19, R4, RZ ;  /* 0x0000000413047210 */ /* 0x000fca0007f1e0ff */
[----:B------:R-:W-:-:S05]  /*0880*/  IMAD.X R5, RZ, RZ, R5, P0 ;  /* 0x000000ffff057224 */ /* 0x000fca00000e0605 */
[----:B------:R-:W2:Y:S01]  /*0890*/  LDG.E.U8.CONSTANT R4, desc[UR8][R4.64] ;  /* 0x0000000804047981 */ /* 0x000ea2000c1e9100 */
[----:B------:R-:W-:-:S05]  /*08a0*/  IMAD.WIDE.U32 R2, R17, 0x4, R2 ;  /* 0x0000000411027825 */ /* 0x000fca00078e0002 */
[----:B------:R-:W3:Y:S01]  /*08b0*/  LDG.E.CONSTANT R6, desc[UR8][R2.64+0x4] ;  /* 0x0000040802067981 */ /* 0x000ee2000c1e9900 */
[----:B------:R-:W-:Y:S01]  /*08c0*/  BSSY.RECONVERGENT B2, `(.L_x_12) ;  /* 0x0000026000027945 */ /* 0x000fe20003800200 */
[----:B--2---:R-:W-:-:S04]  /*08d0*/  PRMT R20, R4, 0x8880, RZ ;  /* 0x0000888004147816 */ /* 0x004fc800000000ff */
[----:B------:R-:W-:Y:S02]  /*08e0*/  PRMT R20, R20, 0x7710, RZ ;  /* 0x0000771014147816 */ /* 0x000fe400000000ff */
[----:B---3--:R-:W-:Y:S02]  /*08f0*/  SHF.R.S32.HI R7, RZ, 0x1f, R6 ;  /* 0x0000001fff077819 */ /* 0x008fe40000011406 */
[----:B------:R-:W-:-:S13]  /*0900*/  ISETP.GE.U32.AND P0, PT, R20, 0x10, PT ;  /* 0x000000101400780c */ /* 0x000fda0003f06070 */
        /* <DEDUP_REMOVED lines=10> */
[----:B------:R-:W-:Y:S01]  /*09b0*/  ISETP.GT.AND P1, PT, R21, -0x1, PT ;  /* 0xffffffff1500780c */ /* 0x000fe20003f24270 */
[----:B------:R-:W-:Y:S01]  /*09c0*/  BSSY.RECONVERGENT B3, `(.L_x_14) ;  /* 0x000000f000037945 */ /* 0x000fe20003800200 */
[----:B------:R-:W-:-:S11]  /*09d0*/  SHF.R.S32.HI R5, RZ, 0x1f, R22 ;  /* 0x0000001fff057819 */ /* 0x000fd60000011416 */
[----:B------:R-:W-:Y:S05]  /*09e0*/  @P1 BRA `(.L_x_15) ;  /* 0x00000000001c1947 */ /* 0x000fea0003800000 */
[----:B------:R-:W-:-:S13]  /*09f0*/  ISETP.GT.U32.AND P1, PT, R21, -0x40, PT ;  /* 0xffffffc01500780c */ /* 0x000fda0003f24070 */
[----:B------:R-:W-:Y:S01]  /*0a00*/  @!P1 SHF.R.S32.HI R2, RZ, 0x1f, R22 ;  /* 0x0000001fff029819 */ /* 0x000fe20000011416 */
[----:B------:R-:W-:-:S03]  /*0a10*/  @P1 IMAD.MOV R3, RZ, RZ, -R21 ;  /* 0x000000ffff031224 */ /* 0x000fc600078e0a15 */
[----:B------:R-:W-:Y:S02]  /*0a20*/  @!P1 SHF.R.S32.HI R4, RZ, 0x1f, R2 ;  /* 0x0000001fff049819 */ /* 0x000fe40000011402 */
[-CC-:B------:R-:W-:Y:S02]  /*0a30*/  @P1 SHF.R.S64 R2, R22, R3.reuse, R5.reuse ;  /* 0x0000000316021219 */ /* 0x180fe40000001005 */
[----:B------:R-:W-:Y:S01]  /*0a40*/  @P1 SHF.R.S32.HI R4, RZ, R3, R5 ;  /* 0x00000003ff041219 */ /* 0x000fe20000011405 */
[----:B------:R-:W-:Y:S06]  /*0a50*/  BRA `(.L_x_16) ;  /* 0x0000000000147947 */ /* 0x000fec0003800000 */
.L_x_15:
[----:B------:R-:W-:Y:S02]  /*0a60*/  ISETP.GE.U32.AND P1, PT, R21, 0x40, PT ;  /* 0x000000401500780c */ /* 0x000fe40003f26070 */
[CC--:B------:R-:W-:Y:S02]  /*0a70*/  SHF.L.U32 R2, R22.reuse, R21.reuse, RZ ;  /* 0x0000001516027219 */ /* 0x0c0fe400000006ff */
[----:B------:R-:W-:Y:S02]  /*0a80*/  SHF.L.U64.HI R3, R22, R21, R5 ;  /* 0x0000001516037219 */ /* 0x000fe40000010205 */
[----:B------:R-:W-:Y:S02]  /*0a90*/  SEL R2, R2, RZ, !P1 ;  /* 0x000000ff02027207 */ /* 0x000fe40004800000 */
[----:B------:R-:W-:-:S07]  /*0aa0*/  SEL R4, R3, RZ, !P1 ;  /* 0x000000ff03047207 */ /* 0x000fce0004800000 */
.L_x_16:
[----:B------:R-:W-:Y:S05]  /*0ab0*/  BSYNC.RECONVERGENT B3 ;  /* 0x0000000000037941 */ /* 0x000fea0003800200 */
.L_x_14:
[----:B------:R-:W-:-:S04]  /*0ac0*/  IADD3 R3, P1, PT, RZ, -R2, RZ ;  /* 0x80000002ff037210 */ /* 0x000fc80007f3e0ff */
[----:B------:R-:W-:Y:S01]  /*0ad0*/  SEL R3, R2, R3, P0 ;  /* 0x0000000302037207 */ /* 0x000fe20000000000 */
[----:B------:R-:W-:-:S03]  /*0ae0*/  IMAD.X R5, RZ, RZ, ~R4, P1 ;  /* 0x000000ffff057224 */ /* 0x000fc600008e0e04 */
[----:B------:R-:W-:Y:S02]  /*0af0*/  IADD3 R16, P1, PT, R3, R16, RZ ;  /* 0x0000001003107210 */ /* 0x000fe40007f3e0ff */
[----:B------:R-:W-:-:S05]  /*0b00*/  SEL R3, R4, R5, P0 ;  /* 0x0000000504037207 */ /* 0x000fca0000000000 */
[----:B------:R-:W-:-:S07]  /*0b10*/  IMAD.X R12, R3, 0x1, R12, P1 ;  /* 0x00000001030c7824 */ /* 0x000fce00008e060c */
.L_x_13:
[----:B------:R-:W-:Y:S05]  /*0b20*/  BSYNC.RECONVERGENT B2 ;  /* 0x0000000000027941 */ /* 0x000fea0003800200 */
.L_x_12:
[----:B------:R-:W-:Y:S01]  /*0b30*/  LOP3.LUT P0, RZ, R20, 0xf, RZ, 0xc0, !PT ;  /* 0x0000000f14ff7812 */ /* 0x000fe2000780c0ff */
[----:B------:R-:W-:-:S12]  /*0b40*/  BSSY.RECONVERGENT B2, `(.L_x_17) ;  /* 0x000001f000027945 */ /* 0x000fd80003800200 */
[----:B------:R-:W-:Y:S05]  /*0b50*/  @!P0 BRA `(.L_x_18) ;  /* 0x0000000000748947 */ /* 0x000fea0003800000 */
[----:B------:R-:W-:Y:S02]  /*0b60*/  ISETP.NE.AND P1, PT, R6, RZ, PT ;  /* 0x000000ff0600720c */ /* 0x000fe40003f25270 */
[C---:B------:R-:W-:Y:S02]  /*0b70*/  LOP3.LUT P0, R5, R20.reuse, 0x8, RZ, 0xc0, !PT ;  /* 0x0000000814057812 */ /* 0x040fe4000780c0ff */
[----:B------:R-:W-:Y:S02]  /*0b80*/  LOP3.LUT R20, R20, 0x7, RZ, 0xc0, !PT ;  /* 0x0000000714147812 */ /* 0x000fe400078ec0ff */
[----:B------:R-:W-:-:S05]  /*0b90*/  SEL R3, R0, UR5, !P0 ;  /* 0x0000000500037c07 */ /* 0x000fca000c000000 */
[----:B------:R-:W-:Y:S02]  /*0ba0*/  IMAD.IADD R3, R20, 0x1, R3 ;  /* 0x0000000114037824 */ /* 0x000fe400078e0203 */
[----:B------:R-:W-:Y:S05]  /*0bb0*/  @!P1 BRA `(.L_x_18) ;  /* 0x00000000005c9947 */ /* 0x000fea0003800000 */
[----:B------:R-:W-:Y:S01]  /*0bc0*/  ISETP.GT.AND P0, PT, R3, -0x1, PT ;  /* 0xffffffff0300780c */ /* 0x000fe20003f04270 */
[----:B------:R-:W-:-:S12]  /*0bd0*/  BSSY.RECONVERGENT B3, `(.L_x_19) ;  /* 0x000000e000037945 */ /* 0x000fd80003800200 */
        /* <DEDUP_REMOVED lines=8> */
.L_x_20:
[CC--:B------:R-:W-:Y:S02]  /*0c60*/  SHF.L.U32 R2, R6.reuse, R3.reuse, RZ ;  /* 0x0000000306027219 */ /* 0x0c0fe400000006ff */
[----:B------:R-:W-:Y:S02]  /*0c70*/  ISETP.GE.U32.AND P0, PT, R3, 0x40, PT ;  /* 0x000000400300780c */ /* 0x000fe40003f06070 */
[----:B------:R-:W-:Y:S02]  /*0c80*/  SHF.L.U64.HI R6, R6, R3, R7 ;  /* 0x0000000306067219 */ /* 0x000fe40000010207 */
[----:B------:R-:W-:Y:S02]  /*0c90*/  SEL R2, R2, RZ, !P0 ;  /* 0x000000ff02027207 */ /* 0x000fe40004000000 */
[----:B------:R-:W-:-:S07]  /*0ca0*/  SEL R4, R6, RZ, !P0 ;  /* 0x000000ff06047207 */ /* 0x000fce0004000000 */
.L_x_21:
[----:B------:R-:W-:Y:S05]  /*0cb0*/  BSYNC.RECONVERGENT B3 ;  /* 0x0000000000037941 */ /* 0x000fea0003800200 */
.L_x_19:
[----:B------:R-:W-:Y:S02]  /*0cc0*/  IADD3 R3, P1, PT, RZ, -R2, RZ ;  /* 0x80000002ff037210 */ /* 0x000fe40007f3e0ff */
[----:B------:R-:W-:-:S03]  /*0cd0*/  ISETP.NE.AND P0, PT, R5, RZ, PT ;  /* 0x000000ff0500720c */ /* 0x000fc60003f05270 */
[----:B------:R-:W-:Y:S01]  /*0ce0*/  IMAD.X R5, RZ, RZ, ~R4, P1 ;  /* 0x000000ffff057224 */ /* 0x000fe200008e0e04 */
[----:B------:R-:W-:-:S04]  /*0cf0*/  SEL R3, R2, R3, !P0 ;  /* 0x0000000302037207 */ /* 0x000fc80004000000 */
[----:B------:R-:W-:Y:S02]  /*0d00*/  IADD3 R16, P1, PT, R3, R16, RZ ;  /* 0x0000001003107210 */ /* 0x000fe40007f3e0ff */
[----:B------:R-:W-:-:S05]  /*0d10*/  SEL R3, R4, R5, !P0 ;  /* 0x0000000504037207 */ /* 0x000fca0004000000 */
[----:B------:R-:W-:-:S07]  /*0d20*/  IMAD.X R12, R3, 0x1, R12, P1 ;  /* 0x00000001030c7824 */ /* 0x000fce00008e060c */
.L_x_18:
[----:B------:R-:W-:Y:S05]  /*0d30*/  BSYNC.RECONVERGENT B2 ;  /* 0x0000000000027941 */ /* 0x000fea0003800200 */
.L_x_17:
[----:B------:R-:W-:Y:S01]  /*0d40*/  VIADD R13, R13, 0x2 ;  /* 0x000000020d0d7836 */ /* 0x000fe20000000000 */
[C---:B------:R-:W-:Y:S01]  /*0d50*/  IADD3 R8, PT, PT, R19.reuse, R8, R19 ;  /* 0x0000000813087210 */ /* 0x040fe20007ffe013 */
[C---:B------:R-:W-:Y:S02]  /*0d60*/  IMAD R17, R19.reuse, 0x4, R17 ;  /* 0x0000000413117824 */ /* 0x040fe400078e0211 */
[----:B------:R-:W-:Y:S01]  /*0d70*/  IMAD R15, R19, 0x4, R15 ;  /* 0x00000004130f7824 */ /* 0x000fe200078e020f */
[----:B------:R-:W-:Y:S01]  /*0d80*/  ISETP.NE.AND P0, PT, R13, RZ, PT ;  /* 0x000000ff0d00720c */ /* 0x000fe20003f05270 */
[----:B------:R-:W-:-:S12]  /*0d90*/  IMAD R14, R19, 0x2, R14 ;  /* 0x00000002130e7824 */ /* 0x000fd800078e020e */
[----:B------:R-:W-:Y:S05]  /*0da0*/  @P0 BRA `(.L_x_22) ;  /* 0xfffffff400840947 */ /* 0x000fea000383ffff */
.L_x_3:
[----:B------:R-:W-:Y:S05]  /*0db0*/  BSYNC.RECONVERGENT B0 ;  /* 0x0000000000007941 */ /* 0x000fea0003800200 */
.L_x_2:
[----:B------:R-:W-:-:S04]  /*0dc0*/  LOP3.LUT R18, R18, 0x1, RZ, 0xc0, !PT ;  /* 0x0000000112127812 */ /* 0x000fc800078ec0ff */
[----:B------:R-:W-:-:S13]  /*0dd0*/  ISETP.NE.U32.AND P0, PT, R18, 0x1, PT ;  /* 0x000000011200780c */ /* 0x000fda0003f05070 */
[----:B------:R-:W-:Y:S05]  /*0de0*/  @!P0 BRA `(.L_x_1) ;  /* 0x0000000400448947 */ /* 0x000fea0003800000 */
[----:B------:R-:W0:Y:S01]  /*0df0*/  LDCU.64 UR10, c[0x0][0x388] ;  /* 0x00007100ff0a77ac */ /* 0x000e220008000a00 */
[----:B------:R-:W-:Y:S01]  /*0e00*/  IMAD.IADD R9, R9, 0x1, R8 ;  /* 0x0000000109097824 */ /* 0x000fe200078e0208 */
[----:B------:R-:W1:Y:S04]  /*0e10*/  LDC.64 R4, c[0x0][0x380] ;  /* 0x0000e000ff047b82 */ /* 0x000e680000000a00 */
[----:B0-----:R-:W-:-:S04]  /*0e20*/  IADD3 R6, P0, PT, R9, UR10, RZ ;  /* 0x0000000a09067c10 */ /* 0x001fc8000ff1e0ff */
[----:B------:R-:W-:-:S05]  /*0e30*/  LEA.HI.X.SX32 R7, R9, UR11, 0x1, P0 ;  /* 0x0000000b09077c11 */ /* 0x000fca00080f0eff */
[----:B------:R-:W2:Y:S01]  /*0e40*/  LDG.E.U8.CONSTANT R6, desc[UR8][R6.64] ;  /* 0x0000000806067981 */ /* 0x000ea2000c1e9100 */
[----:B------:R-:W-:-:S04]  /*0e50*/  IMAD.SHL.U32 R3, R8, 0x2, RZ ;  /* 0x0000000208037824 */ /* 0x000fc800078e00ff */
[----:B-1----:R-:W-:-:S05]  /*0e60*/  IMAD.WIDE.U32 R4, R3, 0x4, R4 ;  /* 0x0000000403047825 */ /* 0x002fca00078e0004 */
        /* <DEDUP_REMOVED lines=8> */
[----:B------:R-:W0:Y:S01]  /*0ef0*/  LDCU UR10, c[0x0][0x39c] ;  /* 0x00007380ff0a77ac */ /* 0x000e220008000800 */
[----:B------:R-:W-:Y:S02]  /*0f00*/  PRMT R7, R6, 0x8880, RZ ;  /* 0x0000888006077816 */ /* 0x000fe400000000ff */
[----:B------:R-:W-:Y:S02]  /*0f10*/  SHF.R.U32.HI R6, RZ, 0x4, R8 ;  /* 0x00000004ff067819 */ /* 0x000fe40000011608 */
[----:B------:R-:W-:Y:S02]  /*0f20*/  ISETP.GT.AND P0, PT, R7, -0x1, PT ;  /* 0xffffffff0700780c */ /* 0x000fe40003f04270 */
[----:B------:R-:W-:Y:S02]  /*0f30*/  LOP3.LUT R6, R6, 0x7, RZ, 0xc0, !PT ;  /* 0x0000000706067812 */ /* 0x000fe400078ec0ff */
[----:B0-----:R-:W-:-:S05]  /*0f40*/  SEL R7, R0, UR10, P0 ;  /* 0x0000000a00077c07 */ /* 0x001fca0008000000 */
        /* <DEDUP_REMOVED lines=14> */
.L_x_26:
[----:B------:R-:W-:Y:S02]  /*1030*/  ISETP.GE.U32.AND P1, PT, R9, 0x40, PT ;  /* 0x000000400900780c */ /* 0x000fe40003f26070 */
[CC--:B------:R-:W-:Y:S02]  /*1040*/  SHF.L.U32 R4, R14.reuse, R9.reuse, RZ ;  /* 0x000000090e047219 */ /* 0x0c0fe400000006ff */
[----:B------:R-:W-:Y:S02]  /*1050*/  SHF.L.U64.HI R5, R14, R9, R7 ;  /* 0x000000090e057219 */ /* 0x000fe40000010207 */
[----:B------:R-:W-:Y:S02]  /*1060*/  SEL R4, R4, RZ, !P1 ;  /* 0x000000ff04047207 */ /* 0x000fe40004800000 */
[----:B------:R-:W-:-:S07]  /*1070*/  SEL R6, R5, RZ, !P1 ;  /* 0x000000ff05067207 */ /* 0x000fce0004800000 */
.L_x_27:
[----:B------:R-:W-:Y:S05]  /*1080*/  BSYNC.RECONVERGENT B2 ;  /* 0x0000000000027941 */ /* 0x000fea0003800200 */
.L_x_25:
[----:B------:R-:W-:-:S04]  /*1090*/  IADD3 R5, P1, PT, RZ, -R4, RZ ;  /* 0x80000004ff057210 */ /* 0x000fc80007f3e0ff */
[----:B------:R-:W-:Y:S01]  /*10a0*/  SEL R5, R4, R5, P0 ;  /* 0x0000000504057207 */ /* 0x000fe20000000000 */
[----:B------:R-:W-:-:S03]  /*10b0*/  IMAD.X R7, RZ, RZ, ~R6, P1 ;  /* 0x000000ffff077224 */ /* 0x000fc600008e0e06 */
[----:B------:R-:W-:Y:S02]  /*10c0*/  IADD3 R16, P1, PT, R16, R5, RZ ;  /* 0x0000000510107210 */ /* 0x000fe40007f3e0ff */
[----:B------:R-:W-:-:S05]  /*10d0*/  SEL R5, R6, R7, P0 ;  /* 0x0000000706057207 */ /* 0x000fca0000000000 */
[----:B------:R-:W-:-:S07]  /*10e0*/  IMAD.X R12, R12, 0x1, R5, P1 ;  /* 0x000000010c0c7824 */ /* 0x000fce00008e0605 */
.L_x_24:
[----:B------:R-:W-:Y:S05]  /*10f0*/  BSYNC.RECONVERGENT B0 ;  /* 0x0000000000007941 */ /* 0x000fea0003800200 */
.L_x_23:
[----:B------:R-:W-:-:S13]  /*1100*/  LOP3.LUT P0, RZ, R8, 0xf, RZ, 0xc0, !PT ;  /* 0x0000000f08ff7812 */ /* 0x000fda000780c0ff */
[----:B------:R-:W-:Y:S05]  /*1110*/  @!P0 BRA `(.L_x_1) ;  /* 0x0000000000788947 */ /* 0x000fea0003800000 */
[----:B------:R-:W0:Y:S01]  /*1120*/  LDCU UR10, c[0x0][0x39c] ;  /* 0x00007380ff0a77ac */ /* 0x000e220008000800 */
[----:B------:R-:W-:Y:S02]  /*1130*/  ISETP.NE.AND P1, PT, R2, RZ, PT ;  /* 0x000000ff0200720c */ /* 0x000fe40003f25270 */
[C---:B------:R-:W-:Y:S02]  /*1140*/  LOP3.LUT P0, R7, R8.reuse, 0x8, RZ, 0xc0, !PT ;  /* 0x0000000808077812 */ /* 0x040fe4000780c0ff */
[----:B------:R-:W-:Y:S02]  /*1150*/  LOP3.LUT R4, R8, 0x7, RZ, 0xc0, !PT ;  /* 0x0000000708047812 */ /* 0x000fe400078ec0ff */
[----:B0-----:R-:W-:-:S05]  /*1160*/  SEL R5, R0, UR10, !P0 ;  /* 0x0000000a00057c07 */ /* 0x001fca000c000000 */
        /* <DEDUP_REMOVED lines=12> */
.L_x_29:
[CC--:B------:R-:W-:Y:S02]  /*1230*/  SHF.L.U32 R0, R2.reuse, R5.reuse, RZ ;  /* 0x0000000502007219 */ /* 0x0c0fe400000006ff */
[----:B------:R-:W-:Y:S02]  /*1240*/  ISETP.GE.U32.AND P0, PT, R5, 0x40, PT ;  /* 0x000000400500780c */ /* 0x000fe40003f06070 */
[----:B------:R-:W-:Y:S02]  /*1250*/  SHF.L.U64.HI R2, R2, R5, R3 ;  /* 0x0000000502027219 */ /* 0x000fe40000010203 */
[----:B------:R-:W-:Y:S02]  /*1260*/  SEL R0, R0, RZ, !P0 ;  /* 0x000000ff00007207 */ /* 0x000fe40004000000 */
[----:B------:R-:W-:-:S07]  /*1270*/  SEL R4, R2, RZ, !P0 ;  /* 0x000000ff02047207 */ /* 0x000fce0004000000 */
.L_x_30:
[----:B------:R-:W-:Y:S05]  /*1280*/  BSYNC.RECONVERGENT B0 ;  /* 0x0000000000007941 */ /* 0x000fea0003800200 */
.L_x_28:
[----:B------:R-:W-:Y:S02]  /*1290*/  IADD3 R3, P1, PT, RZ, -R0, RZ ;  /* 0x80000000ff037210 */ /* 0x000fe40007f3e0ff */
[----:B------:R-:W-:-:S03]  /*12a0*/  ISETP.NE.AND P0, PT, R7, RZ, PT ;  /* 0x000000ff0700720c */ /* 0x000fc60003f05270 */
[----:B------:R-:W-:Y:S01]  /*12b0*/  IMAD.X R5, RZ, RZ, ~R4, P1 ;  /* 0x000000ffff057224 */ /* 0x000fe200008e0e04 */
[----:B------:R-:W-:-:S04]  /*12c0*/  SEL R3, R0, R3, !P0 ;  /* 0x0000000300037207 */ /* 0x000fc80004000000 */
[----:B------:R-:W-:Y:S02]  /*12d0*/  IADD3 R16, P1, PT, R16, R3, RZ ;  /* 0x0000000310107210 */ /* 0x000fe40007f3e0ff */
[----:B------:R-:W-:-:S05]  /*12e0*/  SEL R3, R4, R5, !P0 ;  /* 0x0000000504037207 */ /* 0x000fca0004000000 */
[----:B------:R-:W-:-:S07]  /*12f0*/  IMAD.X R12, R12, 0x1, R3, P1 ;  /* 0x000000010c0c7824 */ /* 0x000fce00008e0603 */
.L_x_1:
[----:B------:R-:W-:Y:S05]  /*1300*/  BSYNC.RECONVERGENT B1 ;  /* 0x0000000000017941 */ /* 0x000fea0003800200 */
.L_x_0:
[----:B------:R-:W0:Y:S01]  /*1310*/  S2UR UR5, SR_CgaCtaId ;  /* 0x00000000000579c3 */ /* 0x000e220000008800 */
[----:B------:R-:W-:Y:S01]  /*1320*/  UMOV UR4, 0x400 ;  /* 0x0000040000047882 */ /* 0x000fe20000000000 */
[----:B------:R-:W1:Y:S01]  /*1330*/  LDCU UR6, c[0x0][0x360] ;  /* 0x00006c00ff0677ac */ /* 0x000e620008000800 */
[----:B------:R-:W-:Y:S01]  /*1340*/  IMAD.MOV.U32 R17, RZ, RZ, R12 ;  /* 0x000000ffff117224 */ /* 0x000fe200078e000c */
[----:B------:R-:W-:Y:S01]  /*1350*/  ISETP.NE.AND P0, PT, R10, RZ, PT ;  /* 0x000000ff0a00720c */ /* 0x000fe20003f05270 */
[----:B-1----:R-:W-:Y:S02]  /*1360*/  UISETP.GE.U32.AND UP0, UPT, UR6, 0x2, UPT ;  /* 0x000000020600788c */ /* 0x002fe4000bf06070 */
[----:B0-----:R-:W-:-:S06]  /*1370*/  ULEA UR4, UR5, UR4, 0x18 ;  /* 0x0000000405047291 */ /* 0x001fcc000f8ec0ff */
[----:B------:R-:W-:-:S05]  /*1380*/  LEA R7, R10, UR4, 0x3 ;  /* 0x000000040a077c11 */ /* 0x000fca000f8e18ff */
[----:B------:R0:W-:Y:S01]  /*1390*/  STS.64 [R7], R16 ;  /* 0x0000001007007388 */ /* 0x0001e20000000a00 */
[----:B------:R-:W-:Y:S06]  /*13a0*/  BAR.SYNC.DEFER_BLOCKING 0x0 ;  /* 0x0000000000007b1d */ /* 0x000fec0000010000 */
[----:B------:R-:W-:Y:S05]  /*13b0*/  BRA.U !UP0, `(.L_x_31) ;  /* 0x0000000108347547 */ /* 0x000fea000b800000 */
[----:B------:R-:W-:-:S07]  /*13c0*/  IMAD.U32 R0, RZ, RZ, UR6 ;  /* 0x00000006ff007e24 */ /* 0x000fce000f8e00ff */
.L_x_32:
[----:B------:R-:W-:-:S04]  /*13d0*/  SHF.R.U32.HI R8, RZ, 0x1, R0 ;  /* 0x00000001ff087819 */ /* 0x000fc80000011600 */
[----:B------:R-:W-:-:S13]  /*13e0*/  ISETP.GE.U32.AND P1, PT, R10, R8, PT ;  /* 0x000000080a00720c */ /* 0x000fda0003f26070 */
[----:B------:R-:W-:Y:S01]  /*13f0*/  @!P1 IMAD R6, R8, 0x8, R7 ;  /* 0x0000000808069824 */ /* 0x000fe200078e0207 */
[----:B------:R-:W-:Y:S04]  /*1400*/  @!P1 LDS.64 R4, [R7] ;  /* 0x0000000007049984 */ /* 0x000fe80000000a00 */
[----:B------:R-:W1:Y:S02]  /*1410*/  @!P1 LDS.64 R2, [R6] ;  /* 0x0000000006029984 */ /* 0x000e640000000a00 */
[----:B-1----:R-:W-:-:S05]  /*1420*/  @!P1 IADD3 R2, P2, PT, R2, R4, RZ ;  /* 0x0000000402029210 */ /* 0x002fca0007f5e0ff */
[----:B------:R-:W-:-:S05]  /*1430*/  @!P1 IMAD.X R3, R3, 0x1, R5, P2 ;  /* 0x0000000103039824 */ /* 0x000fca00010e0605 */
[----:B------:R1:W-:Y:S01]  /*1440*/  @!P1 STS.64 [R7], R2 ;  /* 0x0000000207009388 */ /* 0x0003e20000000a00 */
[----:B------:R-:W-:Y:S01]  /*1450*/  BAR.SYNC.DEFER_BLOCKING 0x0 ;  /* 0x0000000000007b1d */ /* 0x000fe20000010000 */
[----:B------:R-:W-:Y:S01]  /*1460*/  ISETP.GT.U32.AND P1, PT, R0, 0x3, PT ;  /* 0x000000030000780c */ /* 0x000fe20003f24070 */
[----:B------:R-:W-:-:S12]  /*1470*/  IMAD.MOV.U32 R0, RZ, RZ, R8 ;  /* 0x000000ffff007224 */ /* 0x000fd800078e0008 */
[----:B-1----:R-:W-:Y:S05]  /*1480*/  @P1 BRA `(.L_x_32) ;  /* 0xfffffffc00d01947 */ /* 0x002fea000383ffff */
.L_x_31:
[----:B------:R-:W-:Y:S05]  /*1490*/  @P0 EXIT ;  /* 0x000000000000094d */ /* 0x000fea0003800000 */
[----:B------:R-:W1:Y:S01]  /*14a0*/  S2UR UR5, SR_CgaCtaId ;  /* 0x00000000000579c3 */ /* 0x000e620000008800 */
[----:B------:R-:W-:-:S07]  /*14b0*/  UMOV UR4, 0x400 ;  /* 0x0000040000047882 */ /* 0x000fce0000000000 */
[----:B------:R-:W2:Y:S01]  /*14c0*/  LDC.64 R4, c[0x0][0x390] ;  /* 0x0000e400ff047b82 */ /* 0x000ea20000000a00 */
[----:B-1----:R-:W-:Y:S01]  /*14d0*/  ULEA UR4, UR5, UR4, 0x18 ;  /* 0x0000000405047291 */ /* 0x002fe2000f8ec0ff */
[----:B--2---:R-:W-:-:S08]  /*14e0*/  IMAD.WIDE.U32 R4, R11, 0x4, R4 ;  /* 0x000000040b047825 */ /* 0x004fd000078e0004 */
[----:B------:R-:W1:Y:S02]  /*14f0*/  LDS.64 R2, [UR4] ;  /* 0x00000004ff027984 */ /* 0x000e640008000a00 */
[----:B------:R-:W0:Y:S01]  /*1500*/  LDCU UR4, c[0x0][0x398] ;  /* 0x00007300ff0477ac */ /* 0x000e220008000800 */
[----:B-1----:R-:W0:Y:S02]  /*1510*/  I2F.S64 R2, R2 ;  /* 0x0000000200027312 */ /* 0x002e240000301400 */
[----:B0-----:R-:W-:-:S05]  /*1520*/  FMUL R7, R2, UR4 ;  /* 0x0000000402077c20 */ /* 0x001fca0008400000 */
[----:B------:R-:W-:Y:S01]  /*1530*/  STG.E desc[UR8][R4.64], R7 ;  /* 0x0000000704007986 */ /* 0x000fe2000c101908 */
[----:B------:R-:W-:Y:S05]  /*1540*/  EXIT ;  /* 0x000000000000794d */ /* 0x000fea0003800000 */
.L_x_33:
[----:B------:R-:W-:-:S00]  /*1550*/  BRA `(.L_x_33) ;  /* 0xfffffffc00fc7947 */ /* 0x000fc0000383ffff */
[----:B------:R-:W-:-:S00]  /*1560*/  NOP ;  /* 0x0000000000007918 */ /* 0x000fc00000000000 */
        /* <DEDUP_REMOVED lines=9> */
.L_x_34:


//--------------------- .nv.shared._Z25LogMatVecKernelPacked4bitPKiPKaPffiii --------------------------
	.section	.nv.shared._Z25LogMatVecKernelPacked4bitPKiPKaPffiii,"aw",@nobits
	.sectionflags	@""
	.align	16
	.zero		1024


//--------------------- .nv.shared.reserved.0     --------------------------
	.section	.nv.shared.reserved.0,"aw",@nobits
	.weak		__nv_reservedSMEM_offset_0_alias
	.size		__nv_reservedSMEM_offset_0_alias, 0, 64
	.other		__nv_reservedSMEM_offset_0_alias,@"STO_CUDA_RESERVED_SHARED STV_DEFAULT"
__nv_reservedSMEM_offset_0_alias:
	.zero		0
	.zero		64


//--------------------- .nv.constant0._Z25LogMatVecKernelPacked4bitPKiPKaPffiii --------------------------
	.section	.nv.constant0._Z25LogMatVecKernelPacked4bitPKiPKaPffiii,"a",@progbits
	.sectionflags	@""
	.align	4
.nv.constant0._Z25LogMatVecKernelPacked4bitPKiPKaPffiii:
	.zero		936


//--------------------- SYMBOLS --------------------------

	.type		.nv.reservedSmem.offset0,@object
	.size		.nv.reservedSmem.offset0,0x4
	.type		.nv.reservedSmem.cap,@object
	.size		.nv.reservedSmem.cap,0x4
